//
// Generated by NVIDIA NVVM Compiler
//
// Compiler Build ID: CL-36424714
// Cuda compilation tools, release 13.0, V13.0.88
// Based on NVVM 20.0.0
//

.version 9.0
.target sm_100
.address_size 64

	// .globl	_Z9matrixAddPiS_S_

.visible .entry _Z9matrixAddPiS_S_(
	.param .u64 .ptr .align 1 _Z9matrixAddPiS_S__param_0,
	.param .u64 .ptr .align 1 _Z9matrixAddPiS_S__param_1,
	.param .u64 .ptr .align 1 _Z9matrixAddPiS_S__param_2
)
{
	.reg .pred 	%p<4>;
	.reg .b32 	%r<13>;
	.reg .b64 	%rd<11>;

	ld.param.u64 	%rd1, [_Z9matrixAddPiS_S__param_0];
	ld.param.u64 	%rd2, [_Z9matrixAddPiS_S__param_1];
	ld.param.u64 	%rd3, [_Z9matrixAddPiS_S__param_2];
	mov.u32 	%r3, %ctaid.y;
	mov.u32 	%r4, %ntid.y;
	mov.u32 	%r5, %tid.y;
	mad.lo.s32 	%r1, %r3, %r4, %r5;
	mov.u32 	%r6, %ctaid.x;
	mov.u32 	%r7, %ntid.x;
	mov.u32 	%r8, %tid.x;
	mad.lo.s32 	%r2, %r6, %r7, %r8;
	setp.gt.u32 	%p1, %r1, 9;
	setp.gt.s32 	%p2, %r2, 9;
	or.pred  	%p3, %p1, %p2;
	@%p3 bra 	$L__BB0_2;
	cvta.to.global.u64 	%rd4, %rd1;
	cvta.to.global.u64 	%rd5, %rd2;
	cvta.to.global.u64 	%rd6, %rd3;
	mad.lo.s32 	%r9, %r1, 10, %r2;
	mul.wide.s32 	%rd7, %r9, 4;
	add.s64 	%rd8, %rd4, %rd7;
	ld.global.u32 	%r10, [%rd8];
	add.s64 	%rd9, %rd5, %rd7;
	ld.global.u32 	%r11, [%rd9];
	add.s32 	%r12, %r11, %r10;
	add.s64 	%rd10, %rd6, %rd7;
	st.global.u32 	[%rd10], %r12;
$L__BB0_2:
	ret;

}


// ===== COMPILED SASS (sm_100) =====

	.target	sm_100

	.elftype	@"ET_EXEC"


//--------------------- .note.nv.tkinfo           --------------------------
	.section	.note.nv.tkinfo,"",@"SHT_NOTE"
	.sectionflags	@"SHF_NOTE_NV_TKINFO"
	.tkinfo
        /*0018*/ 	.word	0x00000002
        /*0030*/ 	.string	""
        /*0030*/ 	.string	"ptxas"
        /*0030*/ 	.string	"Cuda compilation tools, release 13.0, V13.0.88"
        /*0030*/ 	.string	"Build cuda_13.0.r13.0/compiler.36424714_0"
        /*0030*/ 	.string	"-arch sm_100 -m 64 "



//--------------------- .note.nv.cuinfo           --------------------------
	.section	.note.nv.cuinfo,"",@"SHT_NOTE"
	.sectionflags	@"SHF_NOTE_NV_CUINFO"
        /*0018*/ 	.short	0x0002
        /*001a*/ 	.short	0x0064
        /*001c*/ 	.short	0x0082
	.zero		2


//--------------------- .nv.info                  --------------------------
	.section	.nv.info,"",@"SHT_CUDA_INFO"
	.align	4


	//----- nvinfo : EIATTR_REGCOUNT
	.align		4
        /*0000*/ 	.byte	0x04, 0x2f
        /*0002*/ 	.short	(.L_1 - .L_0)
	.align		4
.L_0:
        /*0004*/ 	.word	index@(_Z9matrixAddPiS_S_)
        /*0008*/ 	.word	0x0000000c


	//----- nvinfo : EIATTR_FRAME_SIZE
	.align		4
.L_1:
        /*000c*/ 	.byte	0x04, 0x11
        /*000e*/ 	.short	(.L_3 - .L_2)
	.align		4
.L_2:
        /*0010*/ 	.word	index@(_Z9matrixAddPiS_S_)
        /*0014*/ 	.word	0x00000000


	//----- nvinfo : EIATTR_MIN_STACK_SIZE
	.align		4
.L_3:
        /*0018*/ 	.byte	0x04, 0x12
        /*001a*/ 	.short	(.L_5 - .L_4)
	.align		4
.L_4:
        /*001c*/ 	.word	index@(_Z9matrixAddPiS_S_)
        /*0020*/ 	.word	0x00000000
.L_5:


//--------------------- .nv.compat                --------------------------
	.section	.nv.compat,"",@"SHT_CUDA_COMPAT_INFO"
	.align	4
        /*0000*/ 	.byte	0x02, 0x09, 0x00, 0x00, 0x02, 0x02, 0x01, 0x00, 0x02, 0x05, 0x05, 0x00, 0x03, 0x07, 0x01, 0x01
        /*0010*/ 	.byte	0x02, 0x03, 0x00, 0x00, 0x02, 0x06, 0x01, 0x00, 0x04, 0x0b, 0x08, 0x00, 0x09, 0x00, 0x00, 0x00
        /*0020*/ 	.byte	0x00, 0x00, 0x00, 0x00


//--------------------- .nv.info._Z9matrixAddPiS_S_ --------------------------
	.section	.nv.info._Z9matrixAddPiS_S_,"",@"SHT_CUDA_INFO"
	.sectionflags	@""
	.align	4


	//----- nvinfo : EIATTR_CUDA_API_VERSION
	.align		4
        /*0000*/ 	.byte	0x04, 0x37
        /*0002*/ 	.short	(.L_7 - .L_6)
.L_6:
        /*0004*/ 	.word	0x00000082


	//----- nvinfo : EIATTR_KPARAM_INFO
	.align		4
.L_7:
        /*0008*/ 	.byte	0x04, 0x17
        /*000a*/ 	.short	(.L_9 - .L_8)
.L_8:
        /*000c*/ 	.word	0x00000000
        /*0010*/ 	.short	0x0002
        /*0012*/ 	.short	0x0010
        /*0014*/ 	.byte	0x00, 0xf5, 0x21, 0x00


	//----- nvinfo : EIATTR_KPARAM_INFO
	.align		4
.L_9:
        /*0018*/ 	.byte	0x04, 0x17
        /*001a*/ 	.short	(.L_11 - .L_10)
.L_10:
        /*001c*/ 	.word	0x00000000
        /*0020*/ 	.short	0x0001
        /*0022*/ 	.short	0x0008
        /*0024*/ 	.byte	0x00, 0xf5, 0x21, 0x00


	//----- nvinfo : EIATTR_KPARAM_INFO
	.align		4
.L_11:
        /*0028*/ 	.byte	0x04, 0x17
        /*002a*/ 	.short	(.L_13 - .L_12)
.L_12:
        /*002c*/ 	.word	0x00000000
        /*0030*/ 	.short	0x0000
        /*0032*/ 	.short	0x0000
        /*0034*/ 	.byte	0x00, 0xf5, 0x21, 0x00


	//----- nvinfo : EIATTR_SPARSE_MMA_MASK
	.align		4
.L_13:
        /*0038*/ 	.byte	0x03, 0x50
        /*003a*/ 	.short	0x0000


	//----- nvinfo : EIATTR_MAXREG_COUNT
	.align		4
        /*003c*/ 	.byte	0x03, 0x1b
        /*003e*/ 	.short	0x00ff


	//----- nvinfo : EIATTR_MERCURY_ISA_VERSION
	.align		4
        /*0040*/ 	.byte	0x03, 0x5f
        /*0042*/ 	.short	0x0101


	//----- nvinfo : EIATTR_VRC_CTA_INIT_COUNT
	.align		4
        /*0044*/ 	.byte	0x02, 0x4a
	.zero		1
	.zero		1


	//----- nvinfo : EIATTR_EXIT_INSTR_OFFSETS
	.align		4
        /*0048*/ 	.byte	0x04, 0x1c
        /*004a*/ 	.short	(.L_15 - .L_14)


	//   ....[0]....
.L_14:
        /*004c*/ 	.word	0x000000b0


	//   ....[1]....
        /*0050*/ 	.word	0x00000180


	//----- nvinfo : EIATTR_CBANK_PARAM_SIZE
	.align		4
.L_15:
        /*0054*/ 	.byte	0x03, 0x19
        /*0056*/ 	.short	0x0018


	//----- nvinfo : EIATTR_PARAM_CBANK
	.align		4
        /*0058*/ 	.byte	0x04, 0x0a
        /*005a*/ 	.short	(.L_17 - .L_16)
	.align		4
.L_16:
        /*005c*/ 	.word	index@(.nv.constant0._Z9matrixAddPiS_S_)
        /*0060*/ 	.short	0x0380
        /*0062*/ 	.short	0x0018


	//----- nvinfo : EIATTR_SW_WAR
	.align		4
.L_17:
        /*0064*/ 	.byte	0x04, 0x36
        /*0066*/ 	.short	(.L_19 - .L_18)
.L_18:
        /*0068*/ 	.word	0x00000008
.L_19:


//--------------------- .nv.callgraph             --------------------------
	.section	.nv.callgraph,"",@"SHT_CUDA_CALLGRAPH"
	.align	4
	.sectionentsize	8
	.align		4
        /*0000*/ 	.word	0x00000000
	.align		4
        /*0004*/ 	.word	0xffffffff
	.align		4
        /*0008*/ 	.word	0x00000000
	.align		4
        /*000c*/ 	.word	0xfffffffe
	.align		4
        /*0010*/ 	.word	0x00000000
	.align		4
        /*0014*/ 	.word	0xfffffffd
	.align		4
        /*0018*/ 	.word	0x00000000
	.align		4
        /*001c*/ 	.word	0xfffffffc


//--------------------- .text._Z9matrixAddPiS_S_  --------------------------
	.section	.text._Z9matrixAddPiS_S_,"ax",@progbits
	.align	128
        .global         _Z9matrixAddPiS_S_
        .type           _Z9matrixAddPiS_S_,@function
        .size           _Z9matrixAddPiS_S_,(.L_x_1 - _Z9matrixAddPiS_S_)
        .other          _Z9matrixAddPiS_S_,@"STO_CUDA_ENTRY STV_DEFAULT"
_Z9matrixAddPiS_S_:
.text._Z9matrixAddPiS_S_:
[----:B------:R-:W-:Y:S01]  /*0000*/  LDC R1, c[0x0][0x37c] ;  /* 0x0000df00ff017b82 */ /* 0x000fe20000000800 */
[----:B------:R-:W0:Y:S07]  /*0010*/  S2R R2, SR_TID.X ;  /* 0x0000000000027919 */ /* 0x000e2e0000002100 */
[----:B------:R-:W1:Y:S01]  /*0020*/  LDC R0, c[0x0][0x364] ;  /* 0x0000d900ff007b82 */ /* 0x000e620000000800 */
[----:B------:R-:W1:Y:S07]  /*0030*/  S2R R3, SR_TID.Y ;  /* 0x0000000000037919 */ /* 0x000e6e0000002200 */
[----:B------:R-:W0:Y:S08]  /*0040*/  S2UR UR5, SR_CTAID.X ;  /* 0x00000000000579c3 */ /* 0x000e300000002500 */
[----:B------:R-:W0:Y:S08]  /*0050*/  LDC R7, c[0x0][0x360] ;  /* 0x0000d800ff077b82 */ /* 0x000e300000000800 */
[----:B------:R-:W1:Y:S01]  /*0060*/  S2UR UR4, SR_CTAID.Y ;  /* 0x00000000000479c3 */ /* 0x000e620000002600 */
[----:B0-----:R-:W-:-:S05]  /*0070*/  IMAD R7, R7, UR5, R2 ;  /* 0x0000000507077c24 */ /* 0x001fca000f8e0202 */
[----:B------:R-:W-:Y:S01]  /*0080*/  ISETP.GT.AND P0, PT, R7, 0x9, PT ;  /* 0x000000090700780c */ /* 0x000fe20003f04270 */
[----:B-1----:R-:W-:-:S05]  /*0090*/  IMAD R0, R0, UR4, R3 ;  /* 0x0000000400007c24 */ /* 0x002fca000f8e0203 */
[----:B------:R-:W-:-:S13]  /*00a0*/  ISETP.GT.U32.OR P0, PT, R0, 0x9, P0 ;  /* 0x000000090000780c */ /* 0x000fda0000704470 */
[----:B------:R-:W-:Y:S05]  /*00b0*/  @P0 EXIT ;  /* 0x000000000000094d */ /* 0x000fea0003800000 */
[----:B------:R-:W0:Y:S01]  /*00c0*/  LDC.64 R2, c[0x0][0x380] ;  /* 0x0000e000ff027b82 */ /* 0x000e220000000a00 */
[----:B------:R-:W1:Y:S01]  /*00d0*/  LDCU.64 UR4, c[0x0][0x358] ;  /* 0x00006b00ff0477ac */ /* 0x000e620008000a00 */
[----:B------:R-:W-:-:S06]  /*00e0*/  IMAD R9, R0, 0xa, R7 ;  /* 0x0000000a00097824 */ /* 0x000fcc00078e0207 */
[----:B------:R-:W2:Y:S08]  /*00f0*/  LDC.64 R4, c[0x0][0x388] ;  /* 0x0000e200ff047b82 */ /* 0x000eb00000000a00 */
[----:B------:R-:W3:Y:S01]  /*0100*/  LDC.64 R6, c[0x0][0x390] ;  /* 0x0000e400ff067b82 */ /* 0x000ee20000000a00 */
[----:B0-----:R-:W-:-:S06]  /*0110*/  IMAD.WIDE R2, R9, 0x4, R2 ;  /* 0x0000000409027825 */ /* 0x001fcc00078e0202 */
[----:B-1----:R-:W4:Y:S01]  /*0120*/  LDG.E R2, desc[UR4][R2.64] ;  /* 0x0000000402027981 */ /* 0x002f22000c1e1900 */
[----:B--2---:R-:W-:-:S06]  /*0130*/  IMAD.WIDE R4, R9, 0x4, R4 ;  /* 0x0000000409047825 */ /* 0x004fcc00078e0204 */
[----:B------:R-:W4:Y:S01]  /*0140*/  LDG.E R5, desc[UR4][R4.64] ;  /* 0x0000000404057981 */ /* 0x000f22000c1e1900 */
[----:B---3--:R-:W-:Y:S01]  /*0150*/  IMAD.WIDE R6, R9, 0x4, R6 ;  /* 0x0000000409067825 */ /* 0x008fe200078e0206 */
[----:B----4-:R-:W-:-:S05]  /*0160*/  IADD3 R9, PT, PT, R2, R5, RZ ;  /* 0x0000000502097210 */ /* 0x010fca0007ffe0ff */
[----:B------:R-:W-:Y:S01]  /*0170*/  STG.E desc[UR4][R6.64], R9 ;  /* 0x0000000906007986 */ /* 0x000fe2000c101904 */
[----:B------:R-:W-:Y:S05]  /*0180*/  EXIT ;  /* 0x000000000000794d */ /* 0x000fea0003800000 */
.L_x_0:
[----:B------:R-:W-:-:S00]  /*0190*/  BRA `(.L_x_0) ;  /* 0xfffffffc00fc7947 */ /* 0x000fc0000383ffff */
[----:B------:R-:W-:-:S00]  /*01a0*/  NOP ;  /* 0x0000000000007918 */ /* 0x000fc00000000000 */
        /* <DEDUP_REMOVED lines=13> */
.L_x_1:


//--------------------- .nv.shared.reserved.0     --------------------------
	.section	.nv.shared.reserved.0,"aw",@nobits
	.weak		__nv_reservedSMEM_offset_0_alias
	.size		__nv_reservedSMEM_offset_0_alias, 0, 64
	.other		__nv_reservedSMEM_offset_0_alias,@"STO_CUDA_RESERVED_SHARED STV_DEFAULT"
__nv_reservedSMEM_offset_0_alias:
	.zero		0
	.zero		64


//--------------------- .nv.constant0._Z9matrixAddPiS_S_ --------------------------
	.section	.nv.constant0._Z9matrixAddPiS_S_,"a",@progbits
	.sectionflags	@""
	.align	4
.nv.constant0._Z9matrixAddPiS_S_:
	.zero		920


//--------------------- SYMBOLS --------------------------

	.type		.nv.reservedSmem.offset0,@object
	.size		.nv.reservedSmem.offset0,0x4
